//
// Generated by NVIDIA NVVM Compiler
//
// Compiler Build ID: CL-36424714
// Cuda compilation tools, release 13.0, V13.0.88
// Based on NVVM 20.0.0
//

.version 9.0
.target sm_100
.address_size 64

	// .globl	_Z37Kernel_semi_implicit_time_integrationiiffffPfP6float2S1_

.visible .entry _Z37Kernel_semi_implicit_time_integrationiiffffPfP6float2S1_(
	.param .u32 _Z37Kernel_semi_implicit_time_integrationiiffffPfP6float2S1__param_0,
	.param .u32 _Z37Kernel_semi_implicit_time_integrationiiffffPfP6float2S1__param_1,
	.param .f32 _Z37Kernel_semi_implicit_time_integrationiiffffPfP6float2S1__param_2,
	.param .f32 _Z37Kernel_semi_implicit_time_integrationiiffffPfP6float2S1__param_3,
	.param .f32 _Z37Kernel_semi_implicit_time_integrationiiffffPfP6float2S1__param_4,
	.param .f32 _Z37Kernel_semi_implicit_time_integrationiiffffPfP6float2S1__param_5,
	.param .u64 .ptr .align 1 _Z37Kernel_semi_implicit_time_integrationiiffffPfP6float2S1__param_6,
	.param .u64 .ptr .align 1 _Z37Kernel_semi_implicit_time_integrationiiffffPfP6float2S1__param_7,
	.param .u64 .ptr .align 1 _Z37Kernel_semi_implicit_time_integrationiiffffPfP6float2S1__param_8
)
{
	.reg .b32 	%r<11>;
	.reg .b32 	%f<21>;
	.reg .b64 	%rd<12>;

	ld.param.u32 	%r1, [_Z37Kernel_semi_implicit_time_integrationiiffffPfP6float2S1__param_0];
	ld.param.f32 	%f1, [_Z37Kernel_semi_implicit_time_integrationiiffffPfP6float2S1__param_2];
	ld.param.f32 	%f2, [_Z37Kernel_semi_implicit_time_integrationiiffffPfP6float2S1__param_3];
	ld.param.f32 	%f3, [_Z37Kernel_semi_implicit_time_integrationiiffffPfP6float2S1__param_4];
	ld.param.f32 	%f4, [_Z37Kernel_semi_implicit_time_integrationiiffffPfP6float2S1__param_5];
	ld.param.u64 	%rd1, [_Z37Kernel_semi_implicit_time_integrationiiffffPfP6float2S1__param_6];
	ld.param.u64 	%rd2, [_Z37Kernel_semi_implicit_time_integrationiiffffPfP6float2S1__param_7];
	ld.param.u64 	%rd3, [_Z37Kernel_semi_implicit_time_integrationiiffffPfP6float2S1__param_8];
	cvta.to.global.u64 	%rd4, %rd3;
	cvta.to.global.u64 	%rd5, %rd2;
	cvta.to.global.u64 	%rd6, %rd1;
	mov.u32 	%r2, %ntid.x;
	mov.u32 	%r3, %ctaid.x;
	mov.u32 	%r4, %tid.x;
	mad.lo.s32 	%r5, %r2, %r3, %r4;
	mov.u32 	%r6, %ntid.y;
	mov.u32 	%r7, %ctaid.y;
	mov.u32 	%r8, %tid.y;
	mad.lo.s32 	%r9, %r6, %r7, %r8;
	mad.lo.s32 	%r10, %r1, %r9, %r5;
	mul.f32 	%f5, %f1, %f2;
	mul.f32 	%f6, %f5, %f3;
	mul.f32 	%f7, %f6, %f4;
	mul.wide.s32 	%rd7, %r10, 4;
	add.s64 	%rd8, %rd6, %rd7;
	ld.global.f32 	%f8, [%rd8];
	fma.rn.f32 	%f9, %f7, %f8, 0f3F800000;
	mul.wide.s32 	%rd9, %r10, 8;
	add.s64 	%rd10, %rd5, %rd9;
	ld.global.v2.f32 	{%f10, %f11}, [%rd10];
	mul.f32 	%f12, %f1, %f3;
	add.s64 	%rd11, %rd4, %rd9;
	ld.global.v2.f32 	{%f13, %f14}, [%rd11];
	mul.f32 	%f15, %f12, %f13;
	sub.f32 	%f16, %f10, %f15;
	div.rn.f32 	%f17, %f16, %f9;
	mul.f32 	%f18, %f12, %f14;
	sub.f32 	%f19, %f11, %f18;
	div.rn.f32 	%f20, %f19, %f9;
	st.global.v2.f32 	[%rd10], {%f17, %f20};
	ret;

}


// ===== COMPILED SASS (sm_100) =====

	.target	sm_100

	.elftype	@"ET_EXEC"


//--------------------- .note.nv.tkinfo           --------------------------
	.section	.note.nv.tkinfo,"",@"SHT_NOTE"
	.sectionflags	@"SHF_NOTE_NV_TKINFO"
	.tkinfo
        /*0018*/ 	.word	0x00000002
        /*0030*/ 	.string	""
        /*0030*/ 	.string	"ptxas"
        /*0030*/ 	.string	"Cuda compilation tools, release 13.0, V13.0.88"
        /*0030*/ 	.string	"Build cuda_13.0.r13.0/compiler.36424714_0"
        /*0030*/ 	.string	"-arch sm_100 -m 64 "



//--------------------- .note.nv.cuinfo           --------------------------
	.section	.note.nv.cuinfo,"",@"SHT_NOTE"
	.sectionflags	@"SHF_NOTE_NV_CUINFO"
        /*0018*/ 	.short	0x0002
        /*001a*/ 	.short	0x0064
        /*001c*/ 	.short	0x0082
	.zero		2


//--------------------- .nv.info                  --------------------------
	.section	.nv.info,"",@"SHT_CUDA_INFO"
	.align	4


	//----- nvinfo : EIATTR_REGCOUNT
	.align		4
        /*0000*/ 	.byte	0x04, 0x2f
        /*0002*/ 	.short	(.L_1 - .L_0)
	.align		4
.L_0:
        /*0004*/ 	.word	index@(_Z37Kernel_semi_implicit_time_integrationiiffffPfP6float2S1_)
        /*0008*/ 	.word	0x00000015


	//----- nvinfo : EIATTR_FRAME_SIZE
	.align		4
.L_1:
        /*000c*/ 	.byte	0x04, 0x11
        /*000e*/ 	.short	(.L_3 - .L_2)
	.align		4
.L_2:
        /*0010*/ 	.word	index@($__internal_0_$__cuda_sm3x_div_rn_noftz_f32_slowpath)
        /*0014*/ 	.word	0x00000000


	//----- nvinfo : EIATTR_FRAME_SIZE
	.align		4
.L_3:
        /*0018*/ 	.byte	0x04, 0x11
        /*001a*/ 	.short	(.L_5 - .L_4)
	.align		4
.L_4:
        /*001c*/ 	.word	index@(_Z37Kernel_semi_implicit_time_integrationiiffffPfP6float2S1_)
        /*0020*/ 	.word	0x00000000


	//----- nvinfo : EIATTR_MIN_STACK_SIZE
	.align		4
.L_5:
        /*0024*/ 	.byte	0x04, 0x12
        /*0026*/ 	.short	(.L_7 - .L_6)
	.align		4
.L_6:
        /*0028*/ 	.word	index@(_Z37Kernel_semi_implicit_time_integrationiiffffPfP6float2S1_)
        /*002c*/ 	.word	0x00000000
.L_7:


//--------------------- .nv.compat                --------------------------
	.section	.nv.compat,"",@"SHT_CUDA_COMPAT_INFO"
	.align	4
        /*0000*/ 	.byte	0x02, 0x09, 0x00, 0x00, 0x02, 0x02, 0x01, 0x00, 0x02, 0x05, 0x05, 0x00, 0x03, 0x07, 0x01, 0x01
        /*0010*/ 	.byte	0x02, 0x03, 0x00, 0x00, 0x02, 0x06, 0x01, 0x00, 0x04, 0x0b, 0x08, 0x00, 0x01, 0x00, 0x00, 0x00
        /*0020*/ 	.byte	0x00, 0x00, 0x00, 0x00


//--------------------- .nv.info._Z37Kernel_semi_implicit_time_integrationiiffffPfP6float2S1_ --------------------------
	.section	.nv.info._Z37Kernel_semi_implicit_time_integrationiiffffPfP6float2S1_,"",@"SHT_CUDA_INFO"
	.sectionflags	@""
	.align	4


	//----- nvinfo : EIATTR_CUDA_API_VERSION
	.align		4
        /*0000*/ 	.byte	0x04, 0x37
        /*0002*/ 	.short	(.L_9 - .L_8)
.L_8:
        /*0004*/ 	.word	0x00000082


	//----- nvinfo : EIATTR_KPARAM_INFO
	.align		4
.L_9:
        /*0008*/ 	.byte	0x04, 0x17
        /*000a*/ 	.short	(.L_11 - .L_10)
.L_10:
        /*000c*/ 	.word	0x00000000
        /*0010*/ 	.short	0x0008
        /*0012*/ 	.short	0x0028
        /*0014*/ 	.byte	0x00, 0xf5, 0x21, 0x00


	//----- nvinfo : EIATTR_KPARAM_INFO
	.align		4
.L_11:
        /*0018*/ 	.byte	0x04, 0x17
        /*001a*/ 	.short	(.L_13 - .L_12)
.L_12:
        /*001c*/ 	.word	0x00000000
        /*0020*/ 	.short	0x0007
        /*0022*/ 	.short	0x0020
        /*0024*/ 	.byte	0x00, 0xf5, 0x21, 0x00


	//----- nvinfo : EIATTR_KPARAM_INFO
	.align		4
.L_13:
        /*0028*/ 	.byte	0x04, 0x17
        /*002a*/ 	.short	(.L_15 - .L_14)
.L_14:
        /*002c*/ 	.word	0x00000000
        /*0030*/ 	.short	0x0006
        /*0032*/ 	.short	0x0018
        /*0034*/ 	.byte	0x00, 0xf5, 0x21, 0x00


	//----- nvinfo : EIATTR_KPARAM_INFO
	.align		4
.L_15:
        /*0038*/ 	.byte	0x04, 0x17
        /*003a*/ 	.short	(.L_17 - .L_16)
.L_16:
        /*003c*/ 	.word	0x00000000
        /*0040*/ 	.short	0x0005
        /*0042*/ 	.short	0x0014
        /*0044*/ 	.byte	0x00, 0xf0, 0x11, 0x00


	//----- nvinfo : EIATTR_KPARAM_INFO
	.align		4
.L_17:
        /*0048*/ 	.byte	0x04, 0x17
        /*004a*/ 	.short	(.L_19 - .L_18)
.L_18:
        /*004c*/ 	.word	0x00000000
        /*0050*/ 	.short	0x0004
        /*0052*/ 	.short	0x0010
        /*0054*/ 	.byte	0x00, 0xf0, 0x11, 0x00


	//----- nvinfo : EIATTR_KPARAM_INFO
	.align		4
.L_19:
        /*0058*/ 	.byte	0x04, 0x17
        /*005a*/ 	.short	(.L_21 - .L_20)
.L_20:
        /*005c*/ 	.word	0x00000000
        /*0060*/ 	.short	0x0003
        /*0062*/ 	.short	0x000c
        /*0064*/ 	.byte	0x00, 0xf0, 0x11, 0x00


	//----- nvinfo : EIATTR_KPARAM_INFO
	.align		4
.L_21:
        /*0068*/ 	.byte	0x04, 0x17
        /*006a*/ 	.short	(.L_23 - .L_22)
.L_22:
        /*006c*/ 	.word	0x00000000
        /*0070*/ 	.short	0x0002
        /*0072*/ 	.short	0x0008
        /*0074*/ 	.byte	0x00, 0xf0, 0x11, 0x00


	//----- nvinfo : EIATTR_KPARAM_INFO
	.align		4
.L_23:
        /*0078*/ 	.byte	0x04, 0x17
        /*007a*/ 	.short	(.L_25 - .L_24)
.L_24:
        /*007c*/ 	.word	0x00000000
        /*0080*/ 	.short	0x0001
        /*0082*/ 	.short	0x0004
        /*0084*/ 	.byte	0x00, 0xf0, 0x11, 0x00


	//----- nvinfo : EIATTR_KPARAM_INFO
	.align		4
.L_25:
        /*0088*/ 	.byte	0x04, 0x17
        /*008a*/ 	.short	(.L_27 - .L_26)
.L_26:
        /*008c*/ 	.word	0x00000000
        /*0090*/ 	.short	0x0000
        /*0092*/ 	.short	0x0000
        /*0094*/ 	.byte	0x00, 0xf0, 0x11, 0x00


	//----- nvinfo : EIATTR_SPARSE_MMA_MASK
	.align		4
.L_27:
        /*0098*/ 	.byte	0x03, 0x50
        /*009a*/ 	.short	0x0000


	//----- nvinfo : EIATTR_MAXREG_COUNT
	.align		4
        /*009c*/ 	.byte	0x03, 0x1b
        /*009e*/ 	.short	0x00ff


	//----- nvinfo : EIATTR_MERCURY_ISA_VERSION
	.align		4
        /*00a0*/ 	.byte	0x03, 0x5f
        /*00a2*/ 	.short	0x0101


	//----- nvinfo : EIATTR_VRC_CTA_INIT_COUNT
	.align		4
        /*00a4*/ 	.byte	0x02, 0x4a
	.zero		1
	.zero		1


	//----- nvinfo : EIATTR_EXIT_INSTR_OFFSETS
	.align		4
        /*00a8*/ 	.byte	0x04, 0x1c
        /*00aa*/ 	.short	(.L_29 - .L_28)


	//   ....[0]....
.L_28:
        /*00ac*/ 	.word	0x000003c0


	//----- nvinfo : EIATTR_CRS_STACK_SIZE
	.align		4
.L_29:
        /*00b0*/ 	.byte	0x04, 0x1e
        /*00b2*/ 	.short	(.L_31 - .L_30)
.L_30:
        /*00b4*/ 	.word	0x00000000


	//----- nvinfo : EIATTR_CBANK_PARAM_SIZE
	.align		4
.L_31:
        /*00b8*/ 	.byte	0x03, 0x19
        /*00ba*/ 	.short	0x0030


	//----- nvinfo : EIATTR_PARAM_CBANK
	.align		4
        /*00bc*/ 	.byte	0x04, 0x0a
        /*00be*/ 	.short	(.L_33 - .L_32)
	.align		4
.L_32:
        /*00c0*/ 	.word	index@(.nv.constant0._Z37Kernel_semi_implicit_time_integrationiiffffPfP6float2S1_)
        /*00c4*/ 	.short	0x0380
        /*00c6*/ 	.short	0x0030


	//----- nvinfo : EIATTR_SW_WAR
	.align		4
.L_33:
        /*00c8*/ 	.byte	0x04, 0x36
        /*00ca*/ 	.short	(.L_35 - .L_34)
.L_34:
        /*00cc*/ 	.word	0x00000008
.L_35:


//--------------------- .nv.callgraph             --------------------------
	.section	.nv.callgraph,"",@"SHT_CUDA_CALLGRAPH"
	.align	4
	.sectionentsize	8
	.align		4
        /*0000*/ 	.word	0x00000000
	.align		4
        /*0004*/ 	.word	0xffffffff
	.align		4
        /*0008*/ 	.word	0x00000000
	.align		4
        /*000c*/ 	.word	0xfffffffe
	.align		4
        /*0010*/ 	.word	0x00000000
	.align		4
        /*0014*/ 	.word	0xfffffffd
	.align		4
        /*0018*/ 	.word	0x00000000
	.align		4
        /*001c*/ 	.word	0xfffffffc


//--------------------- .text._Z37Kernel_semi_implicit_time_integrationiiffffPfP6float2S1_ --------------------------
	.section	.text._Z37Kernel_semi_implicit_time_integrationiiffffPfP6float2S1_,"ax",@progbits
	.align	128
        .global         _Z37Kernel_semi_implicit_time_integrationiiffffPfP6float2S1_
        .type           _Z37Kernel_semi_implicit_time_integrationiiffffPfP6float2S1_,@function
        .size           _Z37Kernel_semi_implicit_time_integrationiiffffPfP6float2S1_,(.L_x_16 - _Z37Kernel_semi_implicit_time_integrationiiffffPfP6float2S1_)
        .other          _Z37Kernel_semi_implicit_time_integrationiiffffPfP6float2S1_,@"STO_CUDA_ENTRY STV_DEFAULT"
_Z37Kernel_semi_implicit_time_integrationiiffffPfP6float2S1_:
.text._Z37Kernel_semi_implicit_time_integrationiiffffPfP6float2S1_:
[----:B------:R-:W-:Y:S01]  /*0000*/  LDC R1, c[0x0][0x37c] ;  /* 0x0000df00ff017b82 */ /* 0x000fe20000000800 */
[----:B------:R-:W0:Y:S01]  /*0010*/  S2R R0, SR_CTAID.X ;  /* 0x0000000000007919 */ /* 0x000e220000002500 */
[----:B------:R-:W0:Y:S06]  /*0020*/  LDCU UR6, c[0x0][0x360] ;  /* 0x00006c00ff0677ac */ /* 0x000e2c0008000800 */
[----:B------:R-:W1:Y:S01]  /*0030*/  LDC.64 R2, c[0x0][0x398] ;  /* 0x0000e600ff027b82 */ /* 0x000e620000000a00 */
[----:B------:R-:W0:Y:S01]  /*0040*/  S2R R5, SR_TID.X ;  /* 0x0000000000057919 */ /* 0x000e220000002100 */
[----:B------:R-:W2:Y:S01]  /*0050*/  LDCU UR7, c[0x0][0x364] ;  /* 0x00006c80ff0777ac */ /* 0x000ea20008000800 */
[----:B------:R-:W2:Y:S01]  /*0060*/  S2R R4, SR_CTAID.Y ;  /* 0x0000000000047919 */ /* 0x000ea20000002600 */
[----:B------:R-:W3:Y:S04]  /*0070*/  LDCU UR8, c[0x0][0x380] ;  /* 0x00007000ff0877ac */ /* 0x000ee80008000800 */
[----:B------:R-:W4:Y:S01]  /*0080*/  LDC.64 R8, c[0x0][0x3a8] ;  /* 0x0000ea00ff087b82 */ /* 0x000f220000000a00 */
[----:B------:R-:W2:Y:S01]  /*0090*/  S2R R7, SR_TID.Y ;  /* 0x0000000000077919 */ /* 0x000ea20000002200 */
[----:B------:R-:W5:Y:S06]  /*00a0*/  LDCU.64 UR4, c[0x0][0x358] ;  /* 0x00006b00ff0477ac */ /* 0x000f6c0008000a00 */
[----:B------:R-:W4:Y:S01]  /*00b0*/  LDC.64 R10, c[0x0][0x388] ;  /* 0x0000e200ff0a7b82 */ /* 0x000f220000000a00 */
[----:B0-----:R-:W-:-:S02]  /*00c0*/  IMAD R0, R0, UR6, R5 ;  /* 0x0000000600007c24 */ /* 0x001fc4000f8e0205 */
[----:B--2---:R-:W-:Y:S01]  /*00d0*/  IMAD R5, R4, UR7, R7 ;  /* 0x0000000704057c24 */ /* 0x004fe2000f8e0207 */
[----:B------:R-:W0:Y:S03]  /*00e0*/  LDCU.64 UR6, c[0x0][0x390] ;  /* 0x00007200ff0677ac */ /* 0x000e260008000a00 */
[----:B---3--:R-:W-:Y:S02]  /*00f0*/  IMAD R7, R5, UR8, R0 ;  /* 0x0000000805077c24 */ /* 0x008fe4000f8e0200 */
[----:B------:R-:W2:Y:S02]  /*0100*/  LDC.64 R4, c[0x0][0x3a0] ;  /* 0x0000e800ff047b82 */ /* 0x000ea40000000a00 */
[----:B-1----:R-:W-:-:S06]  /*0110*/  IMAD.WIDE R2, R7, 0x4, R2 ;  /* 0x0000000407027825 */ /* 0x002fcc00078e0202 */
[----:B-----5:R-:W3:Y:S01]  /*0120*/  LDG.E R3, desc[UR4][R2.64] ;  /* 0x0000000402037981 */ /* 0x020ee2000c1e1900 */
[----:B----4-:R-:W-:-:S06]  /*0130*/  IMAD.WIDE R8, R7, 0x8, R8 ;  /* 0x0000000807087825 */ /* 0x010fcc00078e0208 */
[----:B------:R-:W4:Y:S01]  /*0140*/  LDG.E.64 R8, desc[UR4][R8.64] ;  /* 0x0000000408087981 */ /* 0x000f22000c1e1b00 */
[----:B--2---:R-:W-:-:S05]  /*0150*/  IMAD.WIDE R4, R7, 0x8, R4 ;  /* 0x0000000807047825 */ /* 0x004fca00078e0204 */
[----:B------:R-:W4:Y:S01]  /*0160*/  LDG.E.64 R6, desc[UR4][R4.64] ;  /* 0x0000000404067981 */ /* 0x000f22000c1e1b00 */
[----:B------:R-:W-:-:S04]  /*0170*/  FMUL R0, R10, R11 ;  /* 0x0000000b0a007220 */ /* 0x000fc80000400000 */
[----:B0-----:R-:W-:-:S04]  /*0180*/  FMUL R0, R0, UR6 ;  /* 0x0000000600007c20 */ /* 0x001fc80008400000 */
[----:B------:R-:W-:Y:S01]  /*0190*/  FMUL R0, R0, UR7 ;  /* 0x0000000700007c20 */ /* 0x000fe20008400000 */
[----:B------:R-:W-:Y:S01]  /*01a0*/  FMUL R10, R10, UR6 ;  /* 0x000000060a0a7c20 */ /* 0x000fe20008400000 */
[----:B------:R-:W-:Y:S02]  /*01b0*/  BSSY.RECONVERGENT B0, `(.L_x_0) ;  /* 0x000000f000007945 */ /* 0x000fe40003800200 */
[----:B---3--:R-:W-:-:S04]  /*01c0*/  FFMA R11, R0, R3, 1 ;  /* 0x3f800000000b7423 */ /* 0x008fc80000000003 */
[----:B------:R-:W0:Y:S01]  /*01d0*/  MUFU.RCP R2, R11 ;  /* 0x0000000b00027308 */ /* 0x000e220000001000 */
[----:B----4-:R-:W-:Y:S01]  /*01e0*/  FFMA R0, -R10, R8, R6 ;  /* 0x000000080a007223 */ /* 0x010fe20000000106 */
[----:B0-----:R-:W-:-:S06]  /*01f0*/  FFMA R3, -R11, R2, 1 ;  /* 0x3f8000000b037423 */ /* 0x001fcc0000000102 */
[----:B------:R-:W0:Y:S01]  /*0200*/  FCHK P0, R0, R11 ;  /* 0x0000000b00007302 */ /* 0x000e220000000000 */
[----:B------:R-:W-:-:S04]  /*0210*/  FFMA R3, R2, R3, R2 ;  /* 0x0000000302037223 */ /* 0x000fc80000000002 */
[----:B------:R-:W-:-:S04]  /*0220*/  FFMA R2, R0, R3, RZ ;  /* 0x0000000300027223 */ /* 0x000fc800000000ff */
[----:B------:R-:W-:-:S04]  /*0230*/  FFMA R6, -R11, R2, R0 ;  /* 0x000000020b067223 */ /* 0x000fc80000000100 */
[----:B------:R-:W-:Y:S01]  /*0240*/  FFMA R2, R3, R6, R2 ;  /* 0x0000000603027223 */ /* 0x000fe20000000002 */
[----:B0-----:R-:W-:Y:S06]  /*0250*/  @!P0 BRA `(.L_x_1) ;  /* 0x0000000000108947 */ /* 0x001fec0003800000 */
[----:B------:R-:W-:Y:S01]  /*0260*/  IMAD.MOV.U32 R3, RZ, RZ, R11 ;  /* 0x000000ffff037224 */ /* 0x000fe200078e000b */
[----:B------:R-:W-:-:S07]  /*0270*/  MOV R6, 0x290 ;  /* 0x0000029000067802 */ /* 0x000fce0000000f00 */
[----:B------:R-:W-:Y:S05]  /*0280*/  CALL.REL.NOINC `($__internal_0_$__cuda_sm3x_div_rn_noftz_f32_slowpath) ;  /* 0x0000000000507944 */ /* 0x000fea0003c00000 */
[----:B------:R-:W-:-:S07]  /*0290*/  IMAD.MOV.U32 R2, RZ, RZ, R0 ;  /* 0x000000ffff027224 */ /* 0x000fce00078e0000 */
.L_x_1:
[----:B------:R-:W-:Y:S05]  /*02a0*/  BSYNC.RECONVERGENT B0 ;  /* 0x0000000000007941 */ /* 0x000fea0003800200 */
.L_x_0:
[----:B------:R-:W0:Y:S01]  /*02b0*/  MUFU.RCP R0, R11 ;  /* 0x0000000b00007308 */ /* 0x000e220000001000 */
[----:B------:R-:W-:Y:S01]  /*02c0*/  FFMA R10, -R10, R9, R7 ;  /* 0x000000090a0a7223 */ /* 0x000fe20000000107 */
[----:B------:R-:W-:Y:S06]  /*02d0*/  BSSY.RECONVERGENT B0, `(.L_x_2) ;  /* 0x000000d000007945 */ /* 0x000fec0003800200 */
[----:B------:R-:W1:Y:S01]  /*02e0*/  FCHK P0, R10, R11 ;  /* 0x0000000b0a007302 */ /* 0x000e620000000000 */
[----:B0-----:R-:W-:-:S04]  /*02f0*/  FFMA R3, -R11, R0, 1 ;  /* 0x3f8000000b037423 */ /* 0x001fc80000000100 */
[----:B------:R-:W-:-:S04]  /*0300*/  FFMA R0, R0, R3, R0 ;  /* 0x0000000300007223 */ /* 0x000fc80000000000 */
[----:B------:R-:W-:-:S04]  /*0310*/  FFMA R3, R0, R10, RZ ;  /* 0x0000000a00037223 */ /* 0x000fc800000000ff */
[----:B------:R-:W-:-:S04]  /*0320*/  FFMA R6, -R11, R3, R10 ;  /* 0x000000030b067223 */ /* 0x000fc8000000010a */
[----:B------:R-:W-:Y:S01]  /*0330*/  FFMA R3, R0, R6, R3 ;  /* 0x0000000600037223 */ /* 0x000fe20000000003 */
[----:B-1----:R-:W-:Y:S06]  /*0340*/  @!P0 BRA `(.L_x_3) ;  /* 0x0000000000148947 */ /* 0x002fec0003800000 */
[----:B------:R-:W-:Y:S01]  /*0350*/  IMAD.MOV.U32 R0, RZ, RZ, R10 ;  /* 0x000000ffff007224 */ /* 0x000fe200078e000a */
[----:B------:R-:W-:Y:S02]  /*0360*/  MOV R3, R11 ;  /* 0x0000000b00037202 */ /* 0x000fe40000000f00 */
[----:B------:R-:W-:-:S07]  /*0370*/  MOV R6, 0x390 ;  /* 0x0000039000067802 */ /* 0x000fce0000000f00 */
[----:B------:R-:W-:Y:S05]  /*0380*/  CALL.REL.NOINC `($__internal_0_$__cuda_sm3x_div_rn_noftz_f32_slowpath) ;  /* 0x0000000000107944 */ /* 0x000fea0003c00000 */
[----:B------:R-:W-:-:S07]  /*0390*/  IMAD.MOV.U32 R3, RZ, RZ, R0 ;  /* 0x000000ffff037224 */ /* 0x000fce00078e0000 */
.L_x_3:
[----:B------:R-:W-:Y:S05]  /*03a0*/  BSYNC.RECONVERGENT B0 ;  /* 0x0000000000007941 */ /* 0x000fea0003800200 */
.L_x_2:
[----:B------:R-:W-:Y:S01]  /*03b0*/  STG.E.64 desc[UR4][R4.64], R2 ;  /* 0x0000000204007986 */ /* 0x000fe2000c101b04 */
[----:B------:R-:W-:Y:S05]  /*03c0*/  EXIT ;  /* 0x000000000000794d */ /* 0x000fea0003800000 */
        .weak           $__internal_0_$__cuda_sm3x_div_rn_noftz_f32_slowpath
        .type           $__internal_0_$__cuda_sm3x_div_rn_noftz_f32_slowpath,@function
        .size           $__internal_0_$__cuda_sm3x_div_rn_noftz_f32_slowpath,(.L_x_16 - $__internal_0_$__cuda_sm3x_div_rn_noftz_f32_slowpath)
$__internal_0_$__cuda_sm3x_div_rn_noftz_f32_slowpath:
[----:B------:R-:W-:Y:S01]  /*03d0*/  SHF.R.U32.HI R12, RZ, 0x17, R3 ;  /* 0x00000017ff0c7819 */ /* 0x000fe20000011603 */
[----:B------:R-:W-:Y:S01]  /*03e0*/  BSSY.RECONVERGENT B1, `(.L_x_4) ;  /* 0x0000062000017945 */ /* 0x000fe20003800200 */
[----:B------:R-:W-:Y:S02]  /*03f0*/  SHF.R.U32.HI R8, RZ, 0x17, R0 ;  /* 0x00000017ff087819 */ /* 0x000fe40000011600 */
[----:B------:R-:W-:Y:S02]  /*0400*/  LOP3.LUT R12, R12, 0xff, RZ, 0xc0, !PT ;  /* 0x000000ff0c0c7812 */ /* 0x000fe400078ec0ff */
[----:B------:R-:W-:-:S03]  /*0410*/  LOP3.LUT R16, R8, 0xff, RZ, 0xc0, !PT ;  /* 0x000000ff08107812 */ /* 0x000fc600078ec0ff */
[----:B------:R-:W-:Y:S02]  /*0420*/  VIADD R14, R12, 0xffffffff ;  /* 0xffffffff0c0e7836 */ /* 0x000fe40000000000 */
[----:B------:R-:W-:-:S03]  /*0430*/  VIADD R13, R16, 0xffffffff ;  /* 0xffffffff100d7836 */ /* 0x000fc60000000000 */
[----:B------:R-:W-:-:S04]  /*0440*/  ISETP.GT.U32.AND P0, PT, R14, 0xfd, PT ;  /* 0x000000fd0e00780c */ /* 0x000fc80003f04070 */
[----:B------:R-:W-:-:S13]  /*0450*/  ISETP.GT.U32.OR P0, PT, R13, 0xfd, P0 ;  /* 0x000000fd0d00780c */ /* 0x000fda0000704470 */
[----:B------:R-:W-:Y:S01]  /*0460*/  @!P0 MOV R8, RZ ;  /* 0x000000ff00088202 */ /* 0x000fe20000000f00 */
[----:B------:R-:W-:Y:S06]  /*0470*/  @!P0 BRA `(.L_x_5) ;  /* 0x00000000005c8947 */ /* 0x000fec0003800000 */
[----:B------:R-:W-:Y:S02]  /*0480*/  FSETP.GTU.FTZ.AND P0, PT, |R0|, +INF , PT ;  /* 0x7f8000000000780b */ /* 0x000fe40003f1c200 */
[----:B------:R-:W-:-:S04]  /*0490*/  FSETP.GTU.FTZ.AND P1, PT, |R3|, +INF , PT ;  /* 0x7f8000000300780b */ /* 0x000fc80003f3c200 */
[----:B------:R-:W-:-:S13]  /*04a0*/  PLOP3.LUT P0, PT, P0, P1, PT, 0xf8, 0x8f ;  /* 0x00000000008f781c */ /* 0x000fda0000703f70 */
[----:B------:R-:W-:Y:S05]  /*04b0*/  @P0 BRA `(.L_x_6) ;  /* 0x00000004004c0947 */ /* 0x000fea0003800000 */
[----:B------:R-:W-:-:S13]  /*04c0*/  LOP3.LUT P0, RZ, R3, 0x7fffffff, R0, 0xc8, !PT ;  /* 0x7fffffff03ff7812 */ /* 0x000fda000780c800 */
[----:B------:R-:W-:Y:S05]  /*04d0*/  @!P0 BRA `(.L_x_7) ;  /* 0x00000004003c8947 */ /* 0x000fea0003800000 */
[C---:B------:R-:W-:Y:S02]  /*04e0*/  FSETP.NEU.FTZ.AND P2, PT, |R0|.reuse, +INF , PT ;  /* 0x7f8000000000780b */ /* 0x040fe40003f5d200 */
[----:B------:R-:W-:Y:S02]  /*04f0*/  FSETP.NEU.FTZ.AND P1, PT, |R3|, +INF , PT ;  /* 0x7f8000000300780b */ /* 0x000fe40003f3d200 */
[----:B------:R-:W-:-:S11]  /*0500*/  FSETP.NEU.FTZ.AND P0, PT, |R0|, +INF , PT ;  /* 0x7f8000000000780b */ /* 0x000fd60003f1d200 */
[----:B------:R-:W-:Y:S05]  /*0510*/  @!P1 BRA !P2, `(.L_x_7) ;  /* 0x00000004002c9947 */ /* 0x000fea0005000000 */
[----:B------:R-:W-:-:S04]  /*0520*/  LOP3.LUT P2, RZ, R0, 0x7fffffff, RZ, 0xc0, !PT ;  /* 0x7fffffff00ff7812 */ /* 0x000fc8000784c0ff */
[----:B------:R-:W-:-:S13]  /*0530*/  PLOP3.LUT P1, PT, P1, P2, PT, 0x2f, 0xf2 ;  /* 0x0000000000f2781c */ /* 0x000fda0000f24577 */
[----:B------:R-:W-:Y:S05]  /*0540*/  @P1 BRA `(.L_x_8) ;  /* 0x0000000400181947 */ /* 0x000fea0003800000 */
[----:B------:R-:W-:-:S04]  /*0550*/  LOP3.LUT P1, RZ, R3, 0x7fffffff, RZ, 0xc0, !PT ;  /* 0x7fffffff03ff7812 */ /* 0x000fc8000782c0ff */
[----:B------:R-:W-:-:S13]  /*0560*/  PLOP3.LUT P0, PT, P0, P1, PT, 0x2f, 0xf2 ;  /* 0x0000000000f2781c */ /* 0x000fda0000702577 */
[----:B------:R-:W-:Y:S05]  /*0570*/  @P0 BRA `(.L_x_9) ;  /* 0x0000000400000947 */ /* 0x000fea0003800000 */
[----:B------:R-:W-:Y:S02]  /*0580*/  ISETP.GE.AND P0, PT, R13, RZ, PT ;  /* 0x000000ff0d00720c */ /* 0x000fe40003f06270 */
[----:B------:R-:W-:-:S11]  /*0590*/  ISETP.GE.AND P1, PT, R14, RZ, PT ;  /* 0x000000ff0e00720c */ /* 0x000fd60003f26270 */
[----:B------:R-:W-:Y:S02]  /*05a0*/  @P0 IMAD.MOV.U32 R8, RZ, RZ, RZ ;  /* 0x000000ffff080224 */ /* 0x000fe400078e00ff */
[----:B------:R-:W-:Y:S01]  /*05b0*/  @!P0 FFMA R0, R0, 1.84467440737095516160e+19, RZ ;  /* 0x5f80000000008823 */ /* 0x000fe200000000ff */
[----:B------:R-:W-:Y:S02]  /*05c0*/  @!P0 IMAD.MOV.U32 R8, RZ, RZ, -0x40 ;  /* 0xffffffc0ff088424 */ /* 0x000fe400078e00ff */
[----:B------:R-:W-:Y:S02]  /*05d0*/  @!P1 FFMA R3, R3, 1.84467440737095516160e+19, RZ ;  /* 0x5f80000003039823 */ /* 0x000fe400000000ff */
[----:B------:R-:W-:-:S07]  /*05e0*/  @!P1 VIADD R8, R8, 0x40 ;  /* 0x0000004008089836 */ /* 0x000fce0000000000 */
.L_x_5:
[----:B------:R-:W-:Y:S01]  /*05f0*/  LEA R14, R12, 0xc0800000, 0x17 ;  /* 0xc08000000c0e7811 */ /* 0x000fe200078eb8ff */
[----:B------:R-:W-:Y:S03]  /*0600*/  BSSY.RECONVERGENT B2, `(.L_x_10) ;  /* 0x0000036000027945 */ /* 0x000fe60003800200 */
[----:B------:R-:W-:Y:S01]  /*0610*/  IADD3 R14, PT, PT, -R14, R3, RZ ;  /* 0x000000030e0e7210 */ /* 0x000fe20007ffe1ff */
[----:B------:R-:W-:-:S03]  /*0620*/  VIADD R3, R16, 0xffffff81 ;  /* 0xffffff8110037836 */ /* 0x000fc60000000000 */
[----:B------:R-:W0:Y:S01]  /*0630*/  MUFU.RCP R13, R14 ;  /* 0x0000000e000d7308 */ /* 0x000e220000001000 */
[----:B------:R-:W-:Y:S01]  /*0640*/  FADD.FTZ R15, -R14, -RZ ;  /* 0x800000ff0e0f7221 */ /* 0x000fe20000010100 */
[----:B------:R-:W-:-:S03]  /*0650*/  IMAD R0, R3, -0x800000, R0 ;  /* 0xff80000003007824 */ /* 0x000fc600078e0200 */
[----:B0-----:R-:W-:-:S04]  /*0660*/  FFMA R16, R13, R15, 1 ;  /* 0x3f8000000d107423 */ /* 0x001fc8000000000f */
[----:B------:R-:W-:-:S04]  /*0670*/  FFMA R18, R13, R16, R13 ;  /* 0x000000100d127223 */ /* 0x000fc8000000000d */
[----:B------:R-:W-:-:S04]  /*0680*/  FFMA R13, R0, R18, RZ ;  /* 0x00000012000d7223 */ /* 0x000fc800000000ff */
[----:B------:R-:W-:-:S04]  /*0690*/  FFMA R16, R15, R13, R0 ;  /* 0x0000000d0f107223 */ /* 0x000fc80000000000 */
[----:B------:R-:W-:Y:S01]  /*06a0*/  FFMA R17, R18, R16, R13 ;  /* 0x0000001012117223 */ /* 0x000fe2000000000d */
[----:B------:R-:W-:-:S03]  /*06b0*/  IADD3 R13, PT, PT, R3, 0x7f, -R12 ;  /* 0x0000007f030d7810 */ /* 0x000fc60007ffe80c */
[----:B------:R-:W-:Y:S02]  /*06c0*/  FFMA R16, R15, R17, R0 ;  /* 0x000000110f107223 */ /* 0x000fe40000000000 */
[----:B------:R-:W-:Y:S02]  /*06d0*/  IMAD.IADD R13, R13, 0x1, R8 ;  /* 0x000000010d0d7824 */ /* 0x000fe400078e0208 */
[----:B------:R-:W-:-:S05]  /*06e0*/  FFMA R0, R18, R16, R17 ;  /* 0x0000001012007223 */ /* 0x000fca0000000011 */
[----:B------:R-:W-:-:S04]  /*06f0*/  SHF.R.U32.HI R3, RZ, 0x17, R0 ;  /* 0x00000017ff037819 */ /* 0x000fc80000011600 */
[----:B------:R-:W-:-:S04]  /*0700*/  LOP3.LUT R3, R3, 0xff, RZ, 0xc0, !PT ;  /* 0x000000ff03037812 */ /* 0x000fc800078ec0ff */
[----:B------:R-:W-:-:S05]  /*0710*/  IADD3 R14, PT, PT, R3, R13, RZ ;  /* 0x0000000d030e7210 */ /* 0x000fca0007ffe0ff */
[----:B------:R-:W-:-:S05]  /*0720*/  VIADD R3, R14, 0xffffffff ;  /* 0xffffffff0e037836 */ /* 0x000fca0000000000 */
[----:B------:R-:W-:-:S13]  /*0730*/  ISETP.GE.U32.AND P0, PT, R3, 0xfe, PT ;  /* 0x000000fe0300780c */ /* 0x000fda0003f06070 */
[----:B------:R-:W-:Y:S05]  /*0740*/  @!P0 BRA `(.L_x_11) ;  /* 0x0000000000808947 */ /* 0x000fea0003800000 */
[----:B------:R-:W-:-:S13]  /*0750*/  ISETP.GT.AND P0, PT, R14, 0xfe, PT ;  /* 0x000000fe0e00780c */ /* 0x000fda0003f04270 */
[----:B------:R-:W-:Y:S05]  /*0760*/  @P0 BRA `(.L_x_12) ;  /* 0x00000000006c0947 */ /* 0x000fea0003800000 */
[----:B------:R-:W-:-:S13]  /*0770*/  ISETP.GE.AND P0, PT, R14, 0x1, PT ;  /* 0x000000010e00780c */ /* 0x000fda0003f06270 */
[----:B------:R-:W-:Y:S05]  /*0780*/  @P0 BRA `(.L_x_13) ;  /* 0x0000000000740947 */ /* 0x000fea0003800000 */
[----:B------:R-:W-:Y:S02]  /*0790*/  ISETP.GE.AND P0, PT, R14, -0x18, PT ;  /* 0xffffffe80e00780c */ /* 0x000fe40003f06270 */
[----:B------:R-:W-:-:S11]  /*07a0*/  LOP3.LUT R0, R0, 0x80000000, RZ, 0xc0, !PT ;  /* 0x8000000000007812 */ /* 0x000fd600078ec0ff */
[----:B------:R-:W-:Y:S05]  /*07b0*/  @!P0 BRA `(.L_x_13) ;  /* 0x0000000000688947 */ /* 0x000fea0003800000 */
[-CC-:B------:R-:W-:Y:S01]  /*07c0*/  FFMA.RZ R3, R18, R16.reuse, R17.reuse ;  /* 0x0000001012037223 */ /* 0x180fe2000000c011 */
[----:B------:R-:W-:Y:S02]  /*07d0*/  VIADD R13, R14, 0x20 ;  /* 0x000000200e0d7836 */ /* 0x000fe40000000000 */
[-CC-:B------:R-:W-:Y:S01]  /*07e0*/  FFMA.RM R8, R18, R16.reuse, R17.reuse ;  /* 0x0000001012087223 */ /* 0x180fe20000004011 */
[----:B------:R-:W-:Y:S02]  /*07f0*/  ISETP.NE.AND P2, PT, R14, RZ, PT ;  /* 0x000000ff0e00720c */ /* 0x000fe40003f45270 */
[----:B------:R-:W-:Y:S01]  /*0800*/  LOP3.LUT R12, R3, 0x7fffff, RZ, 0xc0, !PT ;  /* 0x007fffff030c7812 */ /* 0x000fe200078ec0ff */
[----:B------:R-:W-:Y:S01]  /*0810*/  FFMA.RP R3, R18, R16, R17 ;  /* 0x0000001012037223 */ /* 0x000fe20000008011 */
[----:B------:R-:W-:Y:S02]  /*0820*/  ISETP.NE.AND P1, PT, R14, RZ, PT ;  /* 0x000000ff0e00720c */ /* 0x000fe40003f25270 */
[----:B------:R-:W-:-:S02]  /*0830*/  LOP3.LUT R12, R12, 0x800000, RZ, 0xfc, !PT ;  /* 0x008000000c0c7812 */ /* 0x000fc400078efcff */
[----:B------:R-:W-:Y:S02]  /*0840*/  IADD3 R14, PT, PT, -R14, RZ, RZ ;  /* 0x000000ff0e0e7210 */ /* 0x000fe40007ffe1ff */
[----:B------:R-:W-:Y:S02]  /*0850*/  SHF.L.U32 R13, R12, R13, RZ ;  /* 0x0000000d0c0d7219 */ /* 0x000fe400000006ff */
[----:B------:R-:W-:Y:S02]  /*0860*/  FSETP.NEU.FTZ.AND P0, PT, R3, R8, PT ;  /* 0x000000080300720b */ /* 0x000fe40003f1d000 */
[----:B------:R-:W-:Y:S02]  /*0870*/  SEL R3, R14, RZ, P2 ;  /* 0x000000ff0e037207 */ /* 0x000fe40001000000 */
[----:B------:R-:W-:Y:S02]  /*0880*/  ISETP.NE.AND P1, PT, R13, RZ, P1 ;  /* 0x000000ff0d00720c */ /* 0x000fe40000f25270 */
[----:B------:R-:W-:-:S02]  /*0890*/  SHF.R.U32.HI R3, RZ, R3, R12 ;  /* 0x00000003ff037219 */ /* 0x000fc4000001160c */
[----:B------:R-:W-:Y:S02]  /*08a0*/  PLOP3.LUT P0, PT, P0, P1, PT, 0xf8, 0x8f ;  /* 0x00000000008f781c */ /* 0x000fe40000703f70 */
[----:B------:R-:W-:Y:S02]  /*08b0*/  SHF.R.U32.HI R13, RZ, 0x1, R3 ;  /* 0x00000001ff0d7819 */ /* 0x000fe40000011603 */
[----:B------:R-:W-:-:S04]  /*08c0*/  SEL R8, RZ, 0x1, !P0 ;  /* 0x00000001ff087807 */ /* 0x000fc80004000000 */
[----:B------:R-:W-:-:S04]  /*08d0*/  LOP3.LUT R8, R8, 0x1, R13, 0xf8, !PT ;  /* 0x0000000108087812 */ /* 0x000fc800078ef80d */
[----:B------:R-:W-:-:S05]  /*08e0*/  LOP3.LUT R8, R8, R3, RZ, 0xc0, !PT ;  /* 0x0000000308087212 */ /* 0x000fca00078ec0ff */
[----:B------:R-:W-:-:S05]  /*08f0*/  IMAD.IADD R13, R13, 0x1, R8 ;  /* 0x000000010d0d7824 */ /* 0x000fca00078e0208 */
[----:B------:R-:W-:Y:S01]  /*0900*/  LOP3.LUT R0, R13, R0, RZ, 0xfc, !PT ;  /* 0x000000000d007212 */ /* 0x000fe200078efcff */
[----:B------:R-:W-:Y:S06]  /*0910*/  BRA `(.L_x_13) ;  /* 0x0000000000107947 */ /* 0x000fec0003800000 */
.L_x_12:
[----:B------:R-:W-:-:S04]  /*0920*/  LOP3.LUT R0, R0, 0x80000000, RZ, 0xc0, !PT ;  /* 0x8000000000007812 */ /* 0x000fc800078ec0ff */
[----:B------:R-:W-:Y:S01]  /*0930*/  LOP3.LUT R0, R0, 0x7f800000, RZ, 0xfc, !PT ;  /* 0x7f80000000007812 */ /* 0x000fe200078efcff */
[----:B------:R-:W-:Y:S06]  /*0940*/  BRA `(.L_x_13) ;  /* 0x0000000000047947 */ /* 0x000fec0003800000 */
.L_x_11:
[----:B------:R-:W-:-:S07]  /*0950*/  IMAD R0, R13, 0x800000, R0 ;  /* 0x008000000d007824 */ /* 0x000fce00078e0200 */
.L_x_13:
[----:B------:R-:W-:Y:S05]  /*0960*/  BSYNC.RECONVERGENT B2 ;  /* 0x0000000000027941 */ /* 0x000fea0003800200 */
.L_x_10:
[----:B------:R-:W-:Y:S05]  /*0970*/  BRA `(.L_x_14) ;  /* 0x0000000000207947 */ /* 0x000fea0003800000 */
.L_x_9:
[----:B------:R-:W-:-:S04]  /*0980*/  LOP3.LUT R0, R3, 0x80000000, R0, 0x48, !PT ;  /* 0x8000000003007812 */ /* 0x000fc800078e4800 */
[----:B------:R-:W-:Y:S01]  /*0990*/  LOP3.LUT R0, R0, 0x7f800000, RZ, 0xfc, !PT ;  /* 0x7f80000000007812 */ /* 0x000fe200078efcff */
[----:B------:R-:W-:Y:S06]  /*09a0*/  BRA `(.L_x_14) ;  /* 0x0000000000147947 */ /* 0x000fec0003800000 */
.L_x_8:
[----:B------:R-:W-:Y:S01]  /*09b0*/  LOP3.LUT R0, R3, 0x80000000, R0, 0x48, !PT ;  /* 0x8000000003007812 */ /* 0x000fe200078e4800 */
[----:B------:R-:W-:Y:S06]  /*09c0*/  BRA `(.L_x_14) ;  /* 0x00000000000c7947 */ /* 0x000fec0003800000 */
.L_x_7:
[----:B------:R-:W0:Y:S01]  /*09d0*/  MUFU.RSQ R0, -QNAN ;  /* 0xffc0000000007908 */ /* 0x000e220000001400 */
[----:B------:R-:W-:Y:S05]  /*09e0*/  BRA `(.L_x_14) ;  /* 0x0000000000047947 */ /* 0x000fea0003800000 */
.L_x_6:
[----:B------:R-:W-:-:S07]  /*09f0*/  FADD.FTZ R0, R0, R3 ;  /* 0x0000000300007221 */ /* 0x000fce0000010000 */
.L_x_14:
[----:B------:R-:W-:Y:S05]  /*0a00*/  BSYNC.RECONVERGENT B1 ;  /* 0x0000000000017941 */ /* 0x000fea0003800200 */
.L_x_4:
[----:B------:R-:W-:Y:S01]  /*0a10*/  MOV R12, R6 ;  /* 0x00000006000c7202 */ /* 0x000fe20000000f00 */
[----:B------:R-:W-:-:S04]  /*0a20*/  IMAD.MOV.U32 R13, RZ, RZ, 0x0 ;  /* 0x00000000ff0d7424 */ /* 0x000fc800078e00ff */
[----:B0-----:R-:W-:Y:S05]  /*0a30*/  RET.REL.NODEC R12 `(_Z37Kernel_semi_implicit_time_integrationiiffffPfP6float2S1_) ;  /* 0xfffffff40c707950 */ /* 0x001fea0003c3ffff */
.L_x_15:
[----:B------:R-:W-:-:S00]  /*0a40*/  BRA `(.L_x_15) ;  /* 0xfffffffc00fc7947 */ /* 0x000fc0000383ffff */
[----:B------:R-:W-:-:S00]  /*0a50*/  NOP ;  /* 0x0000000000007918 */ /* 0x000fc00000000000 */
        /* <DEDUP_REMOVED lines=10> */
.L_x_16:


//--------------------- .nv.shared.reserved.0     --------------------------
	.section	.nv.shared.reserved.0,"aw",@nobits
	.weak		__nv_reservedSMEM_offset_0_alias
	.size		__nv_reservedSMEM_offset_0_alias, 0, 64
	.other		__nv_reservedSMEM_offset_0_alias,@"STO_CUDA_RESERVED_SHARED STV_DEFAULT"
__nv_reservedSMEM_offset_0_alias:
	.zero		0
	.zero		64


//--------------------- .nv.constant0._Z37Kernel_semi_implicit_time_integrationiiffffPfP6float2S1_ --------------------------
	.section	.nv.constant0._Z37Kernel_semi_implicit_time_integrationiiffffPfP6float2S1_,"a",@progbits
	.sectionflags	@""
	.align	4
.nv.constant0._Z37Kernel_semi_implicit_time_integrationiiffffPfP6float2S1_:
	.zero		944


//--------------------- SYMBOLS --------------------------

	.type		.nv.reservedSmem.offset0,@object
	.size		.nv.reservedSmem.offset0,0x4
